//
// Generated by NVIDIA NVVM Compiler
//
// Compiler Build ID: CL-36424714
// Cuda compilation tools, release 13.0, V13.0.88
// Based on NVVM 20.0.0
//

.version 9.0
.target sm_100
.address_size 64

	// .globl	_Z8convolvePfS_ii
.const .align 4 .b8 M[40];

.visible .entry _Z8convolvePfS_ii(
	.param .u64 .ptr .align 1 _Z8convolvePfS_ii_param_0,
	.param .u64 .ptr .align 1 _Z8convolvePfS_ii_param_1,
	.param .u32 _Z8convolvePfS_ii_param_2,
	.param .u32 _Z8convolvePfS_ii_param_3
)
{
	.reg .pred 	%p<56>;
	.reg .b32 	%r<44>;
	.reg .b32 	%f<84>;
	.reg .b64 	%rd<49>;

	ld.param.u64 	%rd7, [_Z8convolvePfS_ii_param_0];
	ld.param.u64 	%rd6, [_Z8convolvePfS_ii_param_1];
	ld.param.u32 	%r28, [_Z8convolvePfS_ii_param_2];
	ld.param.u32 	%r29, [_Z8convolvePfS_ii_param_3];
	cvta.to.global.u64 	%rd1, %rd7;
	mov.u32 	%r30, %ntid.x;
	mov.u32 	%r31, %ctaid.x;
	mov.u32 	%r32, %tid.x;
	mad.lo.s32 	%r1, %r30, %r31, %r32;
	setp.ge.s32 	%p1, %r1, %r28;
	@%p1 bra 	$L__BB0_42;
	cvta.to.global.u64 	%rd8, %rd6;
	shr.u32 	%r33, %r29, 31;
	add.s32 	%r34, %r29, %r33;
	shr.s32 	%r35, %r34, 1;
	sub.s32 	%r2, %r1, %r35;
	mul.wide.s32 	%rd9, %r1, 4;
	add.s64 	%rd2, %rd8, %rd9;
	mov.b32 	%r36, 0;
	st.global.u32 	[%rd2], %r36;
	setp.lt.s32 	%p2, %r29, 1;
	@%p2 bra 	$L__BB0_42;
	and.b32  	%r3, %r29, 7;
	setp.lt.u32 	%p3, %r29, 8;
	mov.b32 	%r42, 0;
	mov.f32 	%f67, 0f00000000;
	@%p3 bra 	$L__BB0_21;
	and.b32  	%r42, %r29, 2147483640;
	mov.b32 	%r40, 0;
	mov.f32 	%f67, 0f00000000;
	mov.u64 	%rd11, M;
$L__BB0_4:
	.pragma "nounroll";
	add.s32 	%r6, %r2, %r40;
	setp.lt.s32 	%p4, %r6, 0;
	setp.ge.s32 	%p5, %r6, %r28;
	mul.wide.u32 	%rd10, %r40, 4;
	add.s64 	%rd3, %rd11, %rd10;
	or.pred  	%p6, %p4, %p5;
	@%p6 bra 	$L__BB0_6;
	mul.wide.u32 	%rd12, %r6, 4;
	add.s64 	%rd13, %rd1, %rd12;
	ld.global.f32 	%f35, [%rd13];
	ld.const.f32 	%f36, [%rd3];
	fma.rn.f32 	%f67, %f35, %f36, %f67;
	st.global.f32 	[%rd2], %f67;
$L__BB0_6:
	add.s32 	%r7, %r6, 1;
	setp.lt.s32 	%p7, %r7, 0;
	setp.ge.s32 	%p8, %r7, %r28;
	or.pred  	%p9, %p7, %p8;
	@%p9 bra 	$L__BB0_8;
	mul.wide.u32 	%rd14, %r7, 4;
	add.s64 	%rd15, %rd1, %rd14;
	ld.global.f32 	%f37, [%rd15];
	ld.const.f32 	%f38, [%rd3+4];
	fma.rn.f32 	%f67, %f37, %f38, %f67;
	st.global.f32 	[%rd2], %f67;
$L__BB0_8:
	add.s32 	%r8, %r6, 2;
	setp.lt.s32 	%p10, %r8, 0;
	setp.ge.s32 	%p11, %r8, %r28;
	or.pred  	%p12, %p10, %p11;
	@%p12 bra 	$L__BB0_10;
	mul.wide.u32 	%rd16, %r8, 4;
	add.s64 	%rd17, %rd1, %rd16;
	ld.global.f32 	%f39, [%rd17];
	ld.const.f32 	%f40, [%rd3+8];
	fma.rn.f32 	%f67, %f39, %f40, %f67;
	st.global.f32 	[%rd2], %f67;
$L__BB0_10:
	add.s32 	%r9, %r6, 3;
	setp.lt.s32 	%p13, %r9, 0;
	setp.ge.s32 	%p14, %r9, %r28;
	or.pred  	%p15, %p13, %p14;
	@%p15 bra 	$L__BB0_12;
	mul.wide.u32 	%rd18, %r9, 4;
	add.s64 	%rd19, %rd1, %rd18;
	ld.global.f32 	%f41, [%rd19];
	ld.const.f32 	%f42, [%rd3+12];
	fma.rn.f32 	%f67, %f41, %f42, %f67;
	st.global.f32 	[%rd2], %f67;
$L__BB0_12:
	add.s32 	%r10, %r6, 4;
	setp.lt.s32 	%p16, %r10, 0;
	setp.ge.s32 	%p17, %r10, %r28;
	or.pred  	%p18, %p16, %p17;
	@%p18 bra 	$L__BB0_14;
	mul.wide.u32 	%rd20, %r10, 4;
	add.s64 	%rd21, %rd1, %rd20;
	ld.global.f32 	%f43, [%rd21];
	ld.const.f32 	%f44, [%rd3+16];
	fma.rn.f32 	%f67, %f43, %f44, %f67;
	st.global.f32 	[%rd2], %f67;
$L__BB0_14:
	add.s32 	%r11, %r6, 5;
	setp.lt.s32 	%p19, %r11, 0;
	setp.ge.s32 	%p20, %r11, %r28;
	or.pred  	%p21, %p19, %p20;
	@%p21 bra 	$L__BB0_16;
	mul.wide.u32 	%rd22, %r11, 4;
	add.s64 	%rd23, %rd1, %rd22;
	ld.global.f32 	%f45, [%rd23];
	ld.const.f32 	%f46, [%rd3+20];
	fma.rn.f32 	%f67, %f45, %f46, %f67;
	st.global.f32 	[%rd2], %f67;
$L__BB0_16:
	add.s32 	%r12, %r6, 6;
	setp.lt.s32 	%p22, %r12, 0;
	setp.ge.s32 	%p23, %r12, %r28;
	or.pred  	%p24, %p22, %p23;
	@%p24 bra 	$L__BB0_18;
	mul.wide.u32 	%rd24, %r12, 4;
	add.s64 	%rd25, %rd1, %rd24;
	ld.global.f32 	%f47, [%rd25];
	ld.const.f32 	%f48, [%rd3+24];
	fma.rn.f32 	%f67, %f47, %f48, %f67;
	st.global.f32 	[%rd2], %f67;
$L__BB0_18:
	add.s32 	%r13, %r6, 7;
	setp.lt.s32 	%p25, %r13, 0;
	setp.ge.s32 	%p26, %r13, %r28;
	or.pred  	%p27, %p25, %p26;
	@%p27 bra 	$L__BB0_20;
	mul.wide.u32 	%rd26, %r13, 4;
	add.s64 	%rd27, %rd1, %rd26;
	ld.global.f32 	%f49, [%rd27];
	ld.const.f32 	%f50, [%rd3+28];
	fma.rn.f32 	%f67, %f49, %f50, %f67;
	st.global.f32 	[%rd2], %f67;
$L__BB0_20:
	add.s32 	%r40, %r40, 8;
	setp.ne.s32 	%p28, %r40, %r42;
	@%p28 bra 	$L__BB0_4;
$L__BB0_21:
	setp.eq.s32 	%p29, %r3, 0;
	@%p29 bra 	$L__BB0_42;
	and.b32  	%r16, %r29, 3;
	setp.lt.u32 	%p30, %r3, 4;
	@%p30 bra 	$L__BB0_32;
	add.s32 	%r17, %r2, %r42;
	setp.lt.s32 	%p31, %r17, 0;
	setp.ge.s32 	%p32, %r17, %r28;
	mul.wide.u32 	%rd28, %r42, 4;
	mov.u64 	%rd29, M;
	add.s64 	%rd4, %rd29, %rd28;
	or.pred  	%p33, %p31, %p32;
	@%p33 bra 	$L__BB0_25;
	mul.wide.u32 	%rd30, %r17, 4;
	add.s64 	%rd31, %rd1, %rd30;
	ld.global.f32 	%f51, [%rd31];
	ld.const.f32 	%f52, [%rd4];
	fma.rn.f32 	%f67, %f51, %f52, %f67;
	st.global.f32 	[%rd2], %f67;
$L__BB0_25:
	add.s32 	%r18, %r17, 1;
	setp.lt.s32 	%p34, %r18, 0;
	setp.ge.s32 	%p35, %r18, %r28;
	or.pred  	%p36, %p34, %p35;
	@%p36 bra 	$L__BB0_27;
	mul.wide.u32 	%rd32, %r18, 4;
	add.s64 	%rd33, %rd1, %rd32;
	ld.global.f32 	%f53, [%rd33];
	ld.const.f32 	%f54, [%rd4+4];
	fma.rn.f32 	%f67, %f53, %f54, %f67;
	st.global.f32 	[%rd2], %f67;
$L__BB0_27:
	add.s32 	%r19, %r17, 2;
	setp.lt.s32 	%p37, %r19, 0;
	setp.ge.s32 	%p38, %r19, %r28;
	or.pred  	%p39, %p37, %p38;
	@%p39 bra 	$L__BB0_29;
	mul.wide.u32 	%rd34, %r19, 4;
	add.s64 	%rd35, %rd1, %rd34;
	ld.global.f32 	%f55, [%rd35];
	ld.const.f32 	%f56, [%rd4+8];
	fma.rn.f32 	%f67, %f55, %f56, %f67;
	st.global.f32 	[%rd2], %f67;
$L__BB0_29:
	add.s32 	%r20, %r17, 3;
	setp.lt.s32 	%p40, %r20, 0;
	setp.ge.s32 	%p41, %r20, %r28;
	or.pred  	%p42, %p40, %p41;
	@%p42 bra 	$L__BB0_31;
	mul.wide.u32 	%rd36, %r20, 4;
	add.s64 	%rd37, %rd1, %rd36;
	ld.global.f32 	%f57, [%rd37];
	ld.const.f32 	%f58, [%rd4+12];
	fma.rn.f32 	%f67, %f57, %f58, %f67;
	st.global.f32 	[%rd2], %f67;
$L__BB0_31:
	add.s32 	%r42, %r42, 4;
$L__BB0_32:
	setp.eq.s32 	%p43, %r16, 0;
	@%p43 bra 	$L__BB0_42;
	setp.eq.s32 	%p44, %r16, 1;
	@%p44 bra 	$L__BB0_39;
	add.s32 	%r23, %r2, %r42;
	setp.lt.s32 	%p45, %r23, 0;
	setp.ge.s32 	%p46, %r23, %r28;
	mul.wide.u32 	%rd38, %r42, 4;
	mov.u64 	%rd39, M;
	add.s64 	%rd5, %rd39, %rd38;
	or.pred  	%p47, %p45, %p46;
	@%p47 bra 	$L__BB0_36;
	mul.wide.u32 	%rd40, %r23, 4;
	add.s64 	%rd41, %rd1, %rd40;
	ld.global.f32 	%f59, [%rd41];
	ld.const.f32 	%f60, [%rd5];
	fma.rn.f32 	%f67, %f59, %f60, %f67;
	st.global.f32 	[%rd2], %f67;
$L__BB0_36:
	add.s32 	%r24, %r23, 1;
	setp.lt.s32 	%p48, %r24, 0;
	setp.ge.s32 	%p49, %r24, %r28;
	or.pred  	%p50, %p48, %p49;
	@%p50 bra 	$L__BB0_38;
	mul.wide.u32 	%rd42, %r24, 4;
	add.s64 	%rd43, %rd1, %rd42;
	ld.global.f32 	%f61, [%rd43];
	ld.const.f32 	%f62, [%rd5+4];
	fma.rn.f32 	%f67, %f61, %f62, %f67;
	st.global.f32 	[%rd2], %f67;
$L__BB0_38:
	add.s32 	%r42, %r42, 2;
$L__BB0_39:
	and.b32  	%r39, %r29, 1;
	setp.eq.b32 	%p51, %r39, 1;
	not.pred 	%p52, %p51;
	@%p52 bra 	$L__BB0_42;
	add.s32 	%r27, %r2, %r42;
	setp.lt.s32 	%p53, %r27, 0;
	setp.ge.s32 	%p54, %r27, %r28;
	or.pred  	%p55, %p53, %p54;
	@%p55 bra 	$L__BB0_42;
	mul.wide.u32 	%rd44, %r27, 4;
	add.s64 	%rd45, %rd1, %rd44;
	ld.global.f32 	%f63, [%rd45];
	mul.wide.u32 	%rd46, %r42, 4;
	mov.u64 	%rd47, M;
	add.s64 	%rd48, %rd47, %rd46;
	ld.const.f32 	%f64, [%rd48];
	fma.rn.f32 	%f65, %f63, %f64, %f67;
	st.global.f32 	[%rd2], %f65;
$L__BB0_42:
	ret;

}


// ===== COMPILED SASS (sm_100) =====

	.target	sm_100

	.elftype	@"ET_EXEC"


//--------------------- .note.nv.tkinfo           --------------------------
	.section	.note.nv.tkinfo,"",@"SHT_NOTE"
	.sectionflags	@"SHF_NOTE_NV_TKINFO"
	.tkinfo
        /*0018*/ 	.word	0x00000002
        /*0030*/ 	.string	""
        /*0030*/ 	.string	"ptxas"
        /*0030*/ 	.string	"Cuda compilation tools, release 13.0, V13.0.88"
        /*0030*/ 	.string	"Build cuda_13.0.r13.0/compiler.36424714_0"
        /*0030*/ 	.string	"-arch sm_100 -m 64 "



//--------------------- .note.nv.cuinfo           --------------------------
	.section	.note.nv.cuinfo,"",@"SHT_NOTE"
	.sectionflags	@"SHF_NOTE_NV_CUINFO"
        /*0018*/ 	.short	0x0002
        /*001a*/ 	.short	0x0064
        /*001c*/ 	.short	0x0082
	.zero		2


//--------------------- .nv.info                  --------------------------
	.section	.nv.info,"",@"SHT_CUDA_INFO"
	.align	4


	//----- nvinfo : EIATTR_REGCOUNT
	.align		4
        /*0000*/ 	.byte	0x04, 0x2f
        /*0002*/ 	.short	(.L_2 - .L_1)
	.align		4
.L_1:
        /*0004*/ 	.word	index@(_Z8convolvePfS_ii)
        /*0008*/ 	.word	0x00000014


	//----- nvinfo : EIATTR_FRAME_SIZE
	.align		4
.L_2:
        /*000c*/ 	.byte	0x04, 0x11
        /*000e*/ 	.short	(.L_4 - .L_3)
	.align		4
.L_3:
        /*0010*/ 	.word	index@(_Z8convolvePfS_ii)
        /*0014*/ 	.word	0x00000000


	//----- nvinfo : EIATTR_MIN_STACK_SIZE
	.align		4
.L_4:
        /*0018*/ 	.byte	0x04, 0x12
        /*001a*/ 	.short	(.L_6 - .L_5)
	.align		4
.L_5:
        /*001c*/ 	.word	index@(_Z8convolvePfS_ii)
        /*0020*/ 	.word	0x00000000
.L_6:


//--------------------- .nv.compat                --------------------------
	.section	.nv.compat,"",@"SHT_CUDA_COMPAT_INFO"
	.align	4
        /*0000*/ 	.byte	0x02, 0x09, 0x00, 0x00, 0x02, 0x02, 0x01, 0x00, 0x02, 0x05, 0x05, 0x00, 0x03, 0x07, 0x01, 0x01
        /*0010*/ 	.byte	0x02, 0x03, 0x00, 0x00, 0x02, 0x06, 0x01, 0x00, 0x04, 0x0b, 0x08, 0x00, 0x09, 0x00, 0x00, 0x00
        /*0020*/ 	.byte	0x00, 0x00, 0x00, 0x00


//--------------------- .nv.info._Z8convolvePfS_ii --------------------------
	.section	.nv.info._Z8convolvePfS_ii,"",@"SHT_CUDA_INFO"
	.sectionflags	@""
	.align	4


	//----- nvinfo : EIATTR_CUDA_API_VERSION
	.align		4
        /*0000*/ 	.byte	0x04, 0x37
        /*0002*/ 	.short	(.L_8 - .L_7)
.L_7:
        /*0004*/ 	.word	0x00000082


	//----- nvinfo : EIATTR_KPARAM_INFO
	.align		4
.L_8:
        /*0008*/ 	.byte	0x04, 0x17
        /*000a*/ 	.short	(.L_10 - .L_9)
.L_9:
        /*000c*/ 	.word	0x00000000
        /*0010*/ 	.short	0x0003
        /*0012*/ 	.short	0x0014
        /*0014*/ 	.byte	0x00, 0xf0, 0x11, 0x00


	//----- nvinfo : EIATTR_KPARAM_INFO
	.align		4
.L_10:
        /*0018*/ 	.byte	0x04, 0x17
        /*001a*/ 	.short	(.L_12 - .L_11)
.L_11:
        /*001c*/ 	.word	0x00000000
        /*0020*/ 	.short	0x0002
        /*0022*/ 	.short	0x0010
        /*0024*/ 	.byte	0x00, 0xf0, 0x11, 0x00


	//----- nvinfo : EIATTR_KPARAM_INFO
	.align		4
.L_12:
        /*0028*/ 	.byte	0x04, 0x17
        /*002a*/ 	.short	(.L_14 - .L_13)
.L_13:
        /*002c*/ 	.word	0x00000000
        /*0030*/ 	.short	0x0001
        /*0032*/ 	.short	0x0008
        /*0034*/ 	.byte	0x00, 0xf5, 0x21, 0x00


	//----- nvinfo : EIATTR_KPARAM_INFO
	.align		4
.L_14:
        /*0038*/ 	.byte	0x04, 0x17
        /*003a*/ 	.short	(.L_16 - .L_15)
.L_15:
        /*003c*/ 	.word	0x00000000
        /*0040*/ 	.short	0x0000
        /*0042*/ 	.short	0x0000
        /*0044*/ 	.byte	0x00, 0xf5, 0x21, 0x00


	//----- nvinfo : EIATTR_SPARSE_MMA_MASK
	.align		4
.L_16:
        /*0048*/ 	.byte	0x03, 0x50
        /*004a*/ 	.short	0x0000


	//----- nvinfo : EIATTR_MAXREG_COUNT
	.align		4
        /*004c*/ 	.byte	0x03, 0x1b
        /*004e*/ 	.short	0x00ff


	//----- nvinfo : EIATTR_MERCURY_ISA_VERSION
	.align		4
        /*0050*/ 	.byte	0x03, 0x5f
        /*0052*/ 	.short	0x0101


	//----- nvinfo : EIATTR_VRC_CTA_INIT_COUNT
	.align		4
        /*0054*/ 	.byte	0x02, 0x4a
	.zero		1
	.zero		1


	//----- nvinfo : EIATTR_EXIT_INSTR_OFFSETS
	.align		4
        /*0058*/ 	.byte	0x04, 0x1c
        /*005a*/ 	.short	(.L_18 - .L_17)


	//   ....[0]....
.L_17:
        /*005c*/ 	.word	0x00000070


	//   ....[1]....
        /*0060*/ 	.word	0x000000e0


	//   ....[2]....
        /*0064*/ 	.word	0x00000690


	//   ....[3]....
        /*0068*/ 	.word	0x00000980


	//   ....[4]....
        /*006c*/ 	.word	0x00000b40


	//   ....[5]....
        /*0070*/ 	.word	0x00000b80


	//   ....[6]....
        /*0074*/ 	.word	0x00000c00


	//----- nvinfo : EIATTR_CRS_STACK_SIZE
	.align		4
.L_18:
        /*0078*/ 	.byte	0x04, 0x1e
        /*007a*/ 	.short	(.L_20 - .L_19)
.L_19:
        /*007c*/ 	.word	0x00000000


	//----- nvinfo : EIATTR_CBANK_PARAM_SIZE
	.align		4
.L_20:
        /*0080*/ 	.byte	0x03, 0x19
        /*0082*/ 	.short	0x0018


	//----- nvinfo : EIATTR_PARAM_CBANK
	.align		4
        /*0084*/ 	.byte	0x04, 0x0a
        /*0086*/ 	.short	(.L_22 - .L_21)
	.align		4
.L_21:
        /*0088*/ 	.word	index@(.nv.constant0._Z8convolvePfS_ii)
        /*008c*/ 	.short	0x0380
        /*008e*/ 	.short	0x0018


	//----- nvinfo : EIATTR_SW_WAR
	.align		4
.L_22:
        /*0090*/ 	.byte	0x04, 0x36
        /*0092*/ 	.short	(.L_24 - .L_23)
.L_23:
        /*0094*/ 	.word	0x00000008
.L_24:


//--------------------- .nv.callgraph             --------------------------
	.section	.nv.callgraph,"",@"SHT_CUDA_CALLGRAPH"
	.align	4
	.sectionentsize	8
	.align		4
        /*0000*/ 	.word	0x00000000
	.align		4
        /*0004*/ 	.word	0xffffffff
	.align		4
        /*0008*/ 	.word	0x00000000
	.align		4
        /*000c*/ 	.word	0xfffffffe
	.align		4
        /*0010*/ 	.word	0x00000000
	.align		4
        /*0014*/ 	.word	0xfffffffd
	.align		4
        /*0018*/ 	.word	0x00000000
	.align		4
        /*001c*/ 	.word	0xfffffffc


//--------------------- .nv.constant3             --------------------------
	.section	.nv.constant3,"a",@progbits
	.align	4
.nv.constant3:
	.type		M,@object
	.size		M,(.L_0 - M)
M:
	.zero		40
.L_0:


//--------------------- .text._Z8convolvePfS_ii   --------------------------
	.section	.text._Z8convolvePfS_ii,"ax",@progbits
	.align	128
        .global         _Z8convolvePfS_ii
        .type           _Z8convolvePfS_ii,@function
        .size           _Z8convolvePfS_ii,(.L_x_9 - _Z8convolvePfS_ii)
        .other          _Z8convolvePfS_ii,@"STO_CUDA_ENTRY STV_DEFAULT"
_Z8convolvePfS_ii:
.text._Z8convolvePfS_ii:
[----:B------:R-:W-:Y:S01]  /*0000*/  LDC R1, c[0x0][0x37c] ;  /* 0x0000df00ff017b82 */ /* 0x000fe20000000800 */
[----:B------:R-:W0:Y:S01]  /*0010*/  S2R R5, SR_CTAID.X ;  /* 0x0000000000057919 */ /* 0x000e220000002500 */
[----:B------:R-:W0:Y:S01]  /*0020*/  LDCU UR5, c[0x0][0x360] ;  /* 0x00006c00ff0577ac */ /* 0x000e220008000800 */
[----:B------:R-:W0:Y:S01]  /*0030*/  S2R R0, SR_TID.X ;  /* 0x0000000000007919 */ /* 0x000e220000002100 */
[----:B------:R-:W1:Y:S01]  /*0040*/  LDCU UR4, c[0x0][0x390] ;  /* 0x00007200ff0477ac */ /* 0x000e620008000800 */
[----:B0-----:R-:W-:-:S05]  /*0050*/  IMAD R5, R5, UR5, R0 ;  /* 0x0000000505057c24 */ /* 0x001fca000f8e0200 */
[----:B-1----:R-:W-:-:S13]  /*0060*/  ISETP.GE.AND P0, PT, R5, UR4, PT ;  /* 0x0000000405007c0c */ /* 0x002fda000bf06270 */
[----:B------:R-:W-:Y:S05]  /*0070*/  @P0 EXIT ;  /* 0x000000000000094d */ /* 0x000fea0003800000 */
[----:B------:R-:W0:Y:S01]  /*0080*/  LDC R4, c[0x0][0x394] ;  /* 0x0000e500ff047b82 */ /* 0x000e220000000800 */
[----:B------:R-:W1:Y:S07]  /*0090*/  LDCU.64 UR6, c[0x0][0x358] ;  /* 0x00006b00ff0677ac */ /* 0x000e6e0008000a00 */
[----:B------:R-:W2:Y:S01]  /*00a0*/  LDC.64 R2, c[0x0][0x388] ;  /* 0x0000e200ff027b82 */ /* 0x000ea20000000a00 */
[----:B0-----:R-:W-:Y:S01]  /*00b0*/  ISETP.GE.AND P0, PT, R4, 0x1, PT ;  /* 0x000000010400780c */ /* 0x001fe20003f06270 */
[----:B--2---:R-:W-:-:S05]  /*00c0*/  IMAD.WIDE R2, R5, 0x4, R2 ;  /* 0x0000000405027825 */ /* 0x004fca00078e0202 */
[----:B-1----:R0:W-:Y:S07]  /*00d0*/  STG.E desc[UR6][R2.64], RZ ;  /* 0x000000ff02007986 */ /* 0x0021ee000c101906 */
[----:B------:R-:W-:Y:S05]  /*00e0*/  @!P0 EXIT ;  /* 0x000000000000894d */ /* 0x000fea0003800000 */
[C---:B------:R-:W-:Y:S01]  /*00f0*/  ISETP.GE.U32.AND P0, PT, R4.reuse, 0x8, PT ;  /* 0x000000080400780c */ /* 0x040fe20003f06070 */
[----:B------:R-:W-:Y:S01]  /*0100*/  IMAD.MOV.U32 R7, RZ, RZ, RZ ;  /* 0x000000ffff077224 */ /* 0x000fe200078e00ff */
[C---:B------:R-:W-:Y:S02]  /*0110*/  LEA.HI R0, R4.reuse, R4, RZ, 0x1 ;  /* 0x0000000404007211 */ /* 0x040fe400078f08ff */
[----:B------:R-:W-:Y:S02]  /*0120*/  LOP3.LUT R9, R4, 0x7, RZ, 0xc0, !PT ;  /* 0x0000000704097812 */ /* 0x000fe400078ec0ff */
[----:B------:R-:W-:Y:S02]  /*0130*/  SHF.R.S32.HI R0, RZ, 0x1, R0 ;  /* 0x00000001ff007819 */ /* 0x000fe40000011400 */
[----:B------:R-:W-:-:S03]  /*0140*/  ISETP.NE.AND P2, PT, R9, RZ, PT ;  /* 0x000000ff0900720c */ /* 0x000fc60003f45270 */
[----:B------:R-:W-:Y:S02]  /*0150*/  IMAD.IADD R0, R5, 0x1, -R0 ;  /* 0x0000000105007824 */ /* 0x000fe400078e0a00 */
[----:B------:R-:W-:Y:S01]  /*0160*/  IMAD.MOV.U32 R5, RZ, RZ, RZ ;  /* 0x000000ffff057224 */ /* 0x000fe200078e00ff */
[----:B------:R-:W-:Y:S07]  /*0170*/  @!P0 BRA `(.L_x_0) ;  /* 0x0000000400448947 */ /* 0x000fee0003800000 */
[----:B------:R-:W-:Y:S01]  /*0180*/  LOP3.LUT R5, R4, 0x7ffffff8, RZ, 0xc0, !PT ;  /* 0x7ffffff804057812 */ /* 0x000fe200078ec0ff */
[----:B------:R-:W-:Y:S02]  /*0190*/  HFMA2 R4, -RZ, RZ, 0, 0 ;  /* 0x00000000ff047431 */ /* 0x000fe400000001ff */
[----:B------:R-:W-:Y:S01]  /*01a0*/  IMAD.MOV.U32 R7, RZ, RZ, RZ ;  /* 0x000000ffff077224 */ /* 0x000fe200078e00ff */
[----:B------:R-:W1:Y:S01]  /*01b0*/  LDCU UR4, c[0x0][0x390] ;  /* 0x00007200ff0477ac */ /* 0x000e620008000800 */
[----:B------:R-:W-:-:S05]  /*01c0*/  NOP ;  /* 0x0000000000007918 */ /* 0x000fca0000000000 */
.L_x_1:
[----:B------:R-:W-:-:S05]  /*01d0*/  IMAD.IADD R6, R0, 0x1, R4 ;  /* 0x0000000100067824 */ /* 0x000fca00078e0204 */
[----:B-1----:R-:W-:-:S04]  /*01e0*/  ISETP.GE.AND P1, PT, R6, UR4, PT ;  /* 0x0000000406007c0c */ /* 0x002fc8000bf26270 */
[----:B------:R-:W-:-:S13]  /*01f0*/  ISETP.LT.OR P1, PT, R6, RZ, P1 ;  /* 0x000000ff0600720c */ /* 0x000fda0000f21670 */
[----:B------:R-:W1:Y:S02]  /*0200*/  @!P1 LDC.64 R10, c[0x0][0x380] ;  /* 0x0000e000ff0a9b82 */ /* 0x000e640000000a00 */
[----:B-1----:R-:W-:-:S06]  /*0210*/  @!P1 IMAD.WIDE.U32 R10, R6, 0x4, R10 ;  /* 0x00000004060a9825 */ /* 0x002fcc00078e000a */
[----:B------:R-:W2:Y:S01]  /*0220*/  @!P1 LDG.E R10, desc[UR6][R10.64] ;  /* 0x000000060a0a9981 */ /* 0x000ea2000c1e1900 */
[----:B------:R-:W-:Y:S01]  /*0230*/  VIADD R15, R6, 0x1 ;  /* 0x00000001060f7836 */ /* 0x000fe20000000000 */
[----:B------:R-:W-:-:S04]  /*0240*/  SHF.L.U32 R8, R4, 0x2, RZ ;  /* 0x0000000204087819 */ /* 0x000fc800000006ff */
[C---:B------:R-:W-:Y:S01]  /*0250*/  ISETP.GE.AND P0, PT, R15.reuse, UR4, PT ;  /* 0x000000040f007c0c */ /* 0x040fe2000bf06270 */
[----:B------:R-:W2:Y:S03]  /*0260*/  @!P1 LDC R14, c[0x3][R8] ;  /* 0x00c00000080e9b82 */ /* 0x000ea60000000800 */
[----:B------:R-:W-:-:S13]  /*0270*/  ISETP.LT.OR P0, PT, R15, RZ, P0 ;  /* 0x000000ff0f00720c */ /* 0x000fda0000701670 */
[----:B------:R-:W1:Y:S02]  /*0280*/  @!P0 LDC.64 R12, c[0x0][0x380] ;  /* 0x0000e000ff0c8b82 */ /* 0x000e640000000a00 */
[----:B-1----:R-:W-:-:S04]  /*0290*/  @!P0 IMAD.WIDE.U32 R12, R15, 0x4, R12 ;  /* 0x000000040f0c8825 */ /* 0x002fc800078e000c */
[----:B--2---:R-:W-:-:S05]  /*02a0*/  @!P1 FFMA R7, R10, R14, R7 ;  /* 0x0000000e0a079223 */ /* 0x004fca0000000007 */
[----:B------:R1:W-:Y:S04]  /*02b0*/  @!P1 STG.E desc[UR6][R2.64], R7 ;  /* 0x0000000702009986 */ /* 0x0003e8000c101906 */
[----:B------:R-:W1:Y:S01]  /*02c0*/  @!P0 LDG.E R12, desc[UR6][R12.64] ;  /* 0x000000060c0c8981 */ /* 0x000e62000c1e1900 */
[----:B------:R-:W-:Y:S01]  /*02d0*/  VIADD R15, R6, 0x2 ;  /* 0x00000002060f7836 */ /* 0x000fe20000000000 */
[----:B------:R-:W1:Y:S04]  /*02e0*/  @!P0 LDC R14, c[0x3][R8+0x4] ;  /* 0x00c00100080e8b82 */ /* 0x000e680000000800 */
[----:B------:R-:W-:-:S04]  /*02f0*/  ISETP.GE.AND P1, PT, R15, UR4, PT ;  /* 0x000000040f007c0c */ /* 0x000fc8000bf26270 */
[----:B------:R-:W-:-:S13]  /*0300*/  ISETP.LT.OR P1, PT, R15, RZ, P1 ;  /* 0x000000ff0f00720c */ /* 0x000fda0000f21670 */
[----:B------:R-:W2:Y:S02]  /*0310*/  @!P1 LDC.64 R10, c[0x0][0x380] ;  /* 0x0000e000ff0a9b82 */ /* 0x000ea40000000a00 */
[----:B--2---:R-:W-:-:S04]  /*0320*/  @!P1 IMAD.WIDE.U32 R10, R15, 0x4, R10 ;  /* 0x000000040f0a9825 */ /* 0x004fc800078e000a */
[----:B-1----:R-:W-:-:S05]  /*0330*/  @!P0 FFMA R7, R12, R14, R7 ;  /* 0x0000000e0c078223 */ /* 0x002fca0000000007 */
        /* <DEDUP_REMOVED lines=11> */
[----:B------:R-:W-:Y:S01]  /*03f0*/  IADD3 R15, PT, PT, R6, 0x4, RZ ;  /* 0x00000004060f7810 */ /* 0x000fe20007ffe0ff */
[----:B------:R-:W1:Y:S03]  /*0400*/  @!P0 LDC R14, c[0x3][R8+0xc] ;  /* 0x00c00300080e8b82 */ /* 0x000e660000000800 */
        /* <DEDUP_REMOVED lines=25> */
[----:B------:R-:W-:Y:S02]  /*05a0*/  IADD3 R15, PT, PT, R6, 0x7, RZ ;  /* 0x00000007060f7810 */ /* 0x000fe40007ffe0ff */
[----:B------:R-:W1:Y:S02]  /*05b0*/  @!P1 LDC R6, c[0x3][R8+0x18] ;  /* 0x00c0060008069b82 */ /* 0x000e640000000800 */
[----:B------:R-:W-:-:S04]  /*05c0*/  ISETP.GE.AND P0, PT, R15, UR4, PT ;  /* 0x000000040f007c0c */ /* 0x000fc8000bf06270 */
[----:B------:R-:W-:-:S13]  /*05d0*/  ISETP.LT.OR P0, PT, R15, RZ, P0 ;  /* 0x000000ff0f00720c */ /* 0x000fda0000701670 */
[----:B------:R-:W2:Y:S02]  /*05e0*/  @!P0 LDC.64 R12, c[0x0][0x380] ;  /* 0x0000e000ff0c8b82 */ /* 0x000ea40000000a00 */
[----:B--2---:R-:W-:-:S04]  /*05f0*/  @!P0 IMAD.WIDE.U32 R12, R15, 0x4, R12 ;  /* 0x000000040f0c8825 */ /* 0x004fc800078e000c */
[----:B-1----:R-:W-:-:S05]  /*0600*/  @!P1 FFMA R7, R10, R6, R7 ;  /* 0x000000060a079223 */ /* 0x002fca0000000007 */
[----:B------:R1:W-:Y:S04]  /*0610*/  @!P1 STG.E desc[UR6][R2.64], R7 ;  /* 0x0000000702009986 */ /* 0x0003e8000c101906 */
[----:B------:R-:W1:Y:S01]  /*0620*/  @!P0 LDG.E R12, desc[UR6][R12.64] ;  /* 0x000000060c0c8981 */ /* 0x000e62000c1e1900 */
[----:B------:R-:W1:Y:S01]  /*0630*/  @!P0 LDC R6, c[0x3][R8+0x1c] ;  /* 0x00c0070008068b82 */ /* 0x000e620000000800 */
[----:B------:R-:W-:Y:S02]  /*0640*/  VIADD R4, R4, 0x8 ;  /* 0x0000000804047836 */ /* 0x000fe40000000000 */
[----:B-1----:R-:W-:-:S05]  /*0650*/  @!P0 FFMA R7, R12, R6, R7 ;  /* 0x000000060c078223 */ /* 0x002fca0000000007 */
[----:B------:R2:W-:Y:S01]  /*0660*/  @!P0 STG.E desc[UR6][R2.64], R7 ;  /* 0x0000000702008986 */ /* 0x0005e2000c101906 */
[----:B------:R-:W-:-:S13]  /*0670*/  ISETP.NE.AND P0, PT, R4, R5, PT ;  /* 0x000000050400720c */ /* 0x000fda0003f05270 */
[----:B--2---:R-:W-:Y:S05]  /*0680*/  @P0 BRA `(.L_x_1) ;  /* 0xfffffff800d00947 */ /* 0x004fea000383ffff */
.L_x_0:
[----:B------:R-:W-:Y:S05]  /*0690*/  @!P2 EXIT ;  /* 0x000000000000a94d */ /* 0x000fea0003800000 */
[----:B------:R-:W1:Y:S01]  /*06a0*/  LDC R4, c[0x0][0x394] ;  /* 0x0000e500ff047b82 */ /* 0x000e620000000800 */
[----:B------:R-:W-:Y:S02]  /*06b0*/  ISETP.GE.U32.AND P0, PT, R9, 0x4, PT ;  /* 0x000000040900780c */ /* 0x000fe40003f06070 */
[----:B-1----:R-:W-:-:S11]  /*06c0*/  LOP3.LUT R13, R4, 0x3, RZ, 0xc0, !PT ;  /* 0x00000003040d7812 */ /* 0x002fd600078ec0ff */
[----:B------:R-:W-:Y:S05]  /*06d0*/  @!P0 BRA `(.L_x_2) ;  /* 0x0000000000a48947 */ /* 0x000fea0003800000 */
[----:B------:R-:W-:-:S05]  /*06e0*/  IMAD.IADD R15, R0, 0x1, R5 ;  /* 0x00000001000f7824 */ /* 0x000fca00078e0205 */
[----:B------:R-:W-:-:S04]  /*06f0*/  ISETP.GE.AND P0, PT, R15, UR4, PT ;  /* 0x000000040f007c0c */ /* 0x000fc8000bf06270 */
[----:B------:R-:W-:-:S13]  /*0700*/  ISETP.LT.OR P1, PT, R15, RZ, P0 ;  /* 0x000000ff0f00720c */ /* 0x000fda0000721670 */
[----:B------:R-:W1:Y:S02]  /*0710*/  @!P1 LDC.64 R8, c[0x0][0x380] ;  /* 0x0000e000ff089b82 */ /* 0x000e640000000a00 */
[----:B-1----:R-:W-:-:S06]  /*0720*/  @!P1 IMAD.WIDE.U32 R8, R15, 0x4, R8 ;  /* 0x000000040f089825 */ /* 0x002fcc00078e0008 */
[----:B------:R-:W2:Y:S01]  /*0730*/  @!P1 LDG.E R8, desc[UR6][R8.64] ;  /* 0x0000000608089981 */ /* 0x000ea2000c1e1900 */
[----:B------:R-:W-:Y:S01]  /*0740*/  IADD3 R17, PT, PT, R15, 0x1, RZ ;  /* 0x000000010f117810 */ /* 0x000fe20007ffe0ff */
[----:B------:R-:W-:-:S03]  /*0750*/  IMAD.SHL.U32 R6, R5, 0x4, RZ ;  /* 0x0000000405067824 */ /* 0x000fc600078e00ff */
        /* <DEDUP_REMOVED lines=18> */
[----:B------:R-:W-:Y:S01]  /*0880*/  IADD3 R15, PT, PT, R15, 0x3, RZ ;  /* 0x000000030f0f7810 */ /* 0x000fe20007ffe0ff */
[----:B------:R-:W-:Y:S03]  /*0890*/  BSSY.RECONVERGENT B0, `(.L_x_3) ;  /* 0x000000c000007945 */ /* 0x000fe60003800200 */
[----:B------:R-:W-:-:S04]  /*08a0*/  ISETP.GE.AND P0, PT, R15, UR4, PT ;  /* 0x000000040f007c0c */ /* 0x000fc8000bf06270 */
[----:B------:R-:W-:Y:S01]  /*08b0*/  ISETP.LT.OR P0, PT, R15, RZ, P0 ;  /* 0x000000ff0f00720c */ /* 0x000fe20000701670 */
[----:B-1----:R-:W-:-:S05]  /*08c0*/  @!P1 FFMA R7, R8, R12, R7 ;  /* 0x0000000c08079223 */ /* 0x002fca0000000007 */
[----:B------:R1:W-:Y:S07]  /*08d0*/  @!P1 STG.E desc[UR6][R2.64], R7 ;  /* 0x0000000702009986 */ /* 0x0003ee000c101906 */
[----:B------:R-:W-:Y:S05]  /*08e0*/  @P0 BRA `(.L_x_4) ;  /* 0x0000000000180947 */ /* 0x000fea0003800000 */
[----:B------:R-:W2:Y:S02]  /*08f0*/  LDC.64 R8, c[0x0][0x380] ;  /* 0x0000e000ff087b82 */ /* 0x000ea40000000a00 */
[----:B--2---:R-:W-:-:S06]  /*0900*/  IMAD.WIDE.U32 R8, R15, 0x4, R8 ;  /* 0x000000040f087825 */ /* 0x004fcc00078e0008 */
[----:B------:R-:W1:Y:S01]  /*0910*/  LDG.E R8, desc[UR6][R8.64] ;  /* 0x0000000608087981 */ /* 0x000e62000c1e1900 */
[----:B------:R-:W1:Y:S02]  /*0920*/  LDC R6, c[0x3][R6+0xc] ;  /* 0x00c0030006067b82 */ /* 0x000e640000000800 */
[----:B-1----:R-:W-:-:S05]  /*0930*/  FFMA R7, R8, R6, R7 ;  /* 0x0000000608077223 */ /* 0x002fca0000000007 */
[----:B------:R2:W-:Y:S02]  /*0940*/  STG.E desc[UR6][R2.64], R7 ;  /* 0x0000000702007986 */ /* 0x0005e4000c101906 */
.L_x_4:
[----:B------:R-:W-:Y:S05]  /*0950*/  BSYNC.RECONVERGENT B0 ;  /* 0x0000000000007941 */ /* 0x000fea0003800200 */
.L_x_3:
[----:B------:R-:W-:-:S07]  /*0960*/  VIADD R5, R5, 0x4 ;  /* 0x0000000405057836 */ /* 0x000fce0000000000 */
.L_x_2:
[----:B------:R-:W-:-:S13]  /*0970*/  ISETP.NE.AND P0, PT, R13, RZ, PT ;  /* 0x000000ff0d00720c */ /* 0x000fda0003f05270 */
[----:B------:R-:W-:Y:S05]  /*0980*/  @!P0 EXIT ;  /* 0x000000000000894d */ /* 0x000fea0003800000 */
[----:B------:R-:W-:-:S13]  /*0990*/  ISETP.NE.AND P0, PT, R13, 0x1, PT ;  /* 0x000000010d00780c */ /* 0x000fda0003f05270 */
[----:B------:R-:W-:Y:S05]  /*09a0*/  @!P0 BRA `(.L_x_5) ;  /* 0x00000000005c8947 */ /* 0x000fea0003800000 */
[----:B------:R-:W-:-:S05]  /*09b0*/  IMAD.IADD R11, R0, 0x1, R5 ;  /* 0x00000001000b7824 */ /* 0x000fca00078e0205 */
[----:B------:R-:W-:-:S04]  /*09c0*/  ISETP.GE.AND P0, PT, R11, UR4, PT ;  /* 0x000000040b007c0c */ /* 0x000fc8000bf06270 */
[----:B------:R-:W-:-:S13]  /*09d0*/  ISETP.LT.OR P0, PT, R11, RZ, P0 ;  /* 0x000000ff0b00720c */ /* 0x000fda0000701670 */
[----:B------:R-:W3:Y:S02]  /*09e0*/  @!P0 LDC.64 R8, c[0x0][0x380] ;  /* 0x0000e000ff088b82 */ /* 0x000ee40000000a00 */
[----:B---3--:R-:W-:-:S06]  /*09f0*/  @!P0 IMAD.WIDE.U32 R8, R11, 0x4, R8 ;  /* 0x000000040b088825 */ /* 0x008fcc00078e0008 */
[----:B------:R-:W1:Y:S01]  /*0a00*/  @!P0 LDG.E R8, desc[UR6][R8.64] ;  /* 0x0000000608088981 */ /* 0x000e62000c1e1900 */
[----:B------:R-:W-:Y:S01]  /*0a10*/  SHF.L.U32 R10, R5, 0x2, RZ ;  /* 0x00000002050a7819 */ /* 0x000fe200000006ff */
[----:B------:R-:W-:Y:S01]  /*0a20*/  VIADD R11, R11, 0x1 ;  /* 0x000000010b0b7836 */ /* 0x000fe20000000000 */
[----:B------:R-:W-:Y:S02]  /*0a30*/  BSSY.RECONVERGENT B0, `(.L_x_6) ;  /* 0x000000d000007945 */ /* 0x000fe40003800200 */
[----:B------:R-:W1:Y:S02]  /*0a40*/  @!P0 LDC R6, c[0x3][R10] ;  /* 0x00c000000a068b82 */ /* 0x000e640000000800 */
[----:B------:R-:W-:-:S04]  /*0a50*/  ISETP.GE.AND P1, PT, R11, UR4, PT ;  /* 0x000000040b007c0c */ /* 0x000fc8000bf26270 */
[----:B------:R-:W-:Y:S01]  /*0a60*/  ISETP.LT.OR P1, PT, R11, RZ, P1 ;  /* 0x000000ff0b00720c */ /* 0x000fe20000f21670 */
[----:B-12---:R-:W-:-:S05]  /*0a70*/  @!P0 FFMA R7, R8, R6, R7 ;  /* 0x0000000608078223 */ /* 0x006fca0000000007 */
        /* <DEDUP_REMOVED lines=8> */
.L_x_7:
[----:B------:R-:W-:Y:S05]  /*0b00*/  BSYNC.RECONVERGENT B0 ;  /* 0x0000000000007941 */ /* 0x000fea0003800200 */
.L_x_6:
[----:B------:R-:W-:-:S07]  /*0b10*/  VIADD R5, R5, 0x2 ;  /* 0x0000000205057836 */ /* 0x000fce0000000000 */
.L_x_5:
[----:B------:R-:W-:-:S04]  /*0b20*/  LOP3.LUT R4, R4, 0x1, RZ, 0xc0, !PT ;  /* 0x0000000104047812 */ /* 0x000fc800078ec0ff */
[----:B------:R-:W-:-:S13]  /*0b30*/  ISETP.NE.U32.AND P0, PT, R4, 0x1, PT ;  /* 0x000000010400780c */ /* 0x000fda0003f05070 */
[----:B------:R-:W-:Y:S05]  /*0b40*/  @P0 EXIT ;  /* 0x000000000000094d */ /* 0x000fea0003800000 */
[----:B------:R-:W-:-:S04]  /*0b50*/  IADD3 R11, PT, PT, R0, R5, RZ ;  /* 0x00000005000b7210 */ /* 0x000fc80007ffe0ff */
[----:B------:R-:W-:-:S04]  /*0b60*/  ISETP.GE.AND P0, PT, R11, UR4, PT ;  /* 0x000000040b007c0c */ /* 0x000fc8000bf06270 */
[----:B------:R-:W-:-:S13]  /*0b70*/  ISETP.LT.OR P0, PT, R11, RZ, P0 ;  /* 0x000000ff0b00720c */ /* 0x000fda0000701670 */
[----:B------:R-:W-:Y:S05]  /*0b80*/  @P0 EXIT ;  /* 0x000000000000094d */ /* 0x000fea0003800000 */
[----:B------:R-:W3:Y:S02]  /*0b90*/  LDC.64 R8, c[0x0][0x380] ;  /* 0x0000e000ff087b82 */ /* 0x000ee40000000a00 */
[----:B---3--:R-:W-:-:S06]  /*0ba0*/  IMAD.WIDE.U32 R8, R11, 0x4, R8 ;  /* 0x000000040b087825 */ /* 0x008fcc00078e0008 */
[----:B------:R-:W1:Y:S01]  /*0bb0*/  LDG.E R8, desc[UR6][R8.64] ;  /* 0x0000000608087981 */ /* 0x000e62000c1e1900 */
[----:B------:R-:W-:-:S06]  /*0bc0*/  IMAD.SHL.U32 R5, R5, 0x4, RZ ;  /* 0x0000000405057824 */ /* 0x000fcc00078e00ff */
[----:B------:R-:W1:Y:S02]  /*0bd0*/  LDC R5, c[0x3][R5] ;  /* 0x00c0000005057b82 */ /* 0x000e640000000800 */
[----:B-12---:R-:W-:-:S05]  /*0be0*/  FFMA R7, R8, R5, R7 ;  /* 0x0000000508077223 */ /* 0x006fca0000000007 */
[----:B------:R-:W-:Y:S01]  /*0bf0*/  STG.E desc[UR6][R2.64], R7 ;  /* 0x0000000702007986 */ /* 0x000fe2000c101906 */
[----:B------:R-:W-:Y:S05]  /*0c00*/  EXIT ;  /* 0x000000000000794d */ /* 0x000fea0003800000 */
.L_x_8:
[----:B------:R-:W-:-:S00]  /*0c10*/  BRA `(.L_x_8) ;  /* 0xfffffffc00fc7947 */ /* 0x000fc0000383ffff */
[----:B------:R-:W-:-:S00]  /*0c20*/  NOP ;  /* 0x0000000000007918 */ /* 0x000fc00000000000 */
        /* <DEDUP_REMOVED lines=13> */
.L_x_9:


//--------------------- .nv.shared.reserved.0     --------------------------
	.section	.nv.shared.reserved.0,"aw",@nobits
	.weak		__nv_reservedSMEM_offset_0_alias
	.size		__nv_reservedSMEM_offset_0_alias, 0, 64
	.other		__nv_reservedSMEM_offset_0_alias,@"STO_CUDA_RESERVED_SHARED STV_DEFAULT"
__nv_reservedSMEM_offset_0_alias:
	.zero		0
	.zero		64


//--------------------- .nv.constant0._Z8convolvePfS_ii --------------------------
	.section	.nv.constant0._Z8convolvePfS_ii,"a",@progbits
	.sectionflags	@""
	.align	4
.nv.constant0._Z8convolvePfS_ii:
	.zero		920


//--------------------- SYMBOLS --------------------------

	.type		.nv.reservedSmem.offset0,@object
	.size		.nv.reservedSmem.offset0,0x4
